	.headerflags	@"EF_CUDA_TEXMODE_UNIFIED EF_CUDA_64BIT_ADDRESS EF_CUDA_ACCELERATORS EF_CUDA_SM90 EF_CUDA_VIRTUAL_SM(EF_CUDA_SM90)"
	.elftype	@"ET_EXEC"


//--------------------- .nv.info                  --------------------------
	.section	.nv.info,"",@"SHT_CUDA_INFO"
	.align	4


	//----- nvinfo : EIATTR_REGCOUNT
	.align		4
        /*0000*/ 	.byte	0x04, 0x2f
        /*0002*/ 	.short	(.L_3 - .L_2)
	.align		4
.L_2:
        /*0004*/ 	.word	index@(triton_poi_fused__native_batch_norm_legit_no_training_relu_8)
        /*0008*/ 	.word	0x00000012


	//----- nvinfo : EIATTR_MIN_STACK_SIZE
	.align		4
.L_3:
        /*000c*/ 	.byte	0x04, 0x12
        /*000e*/ 	.short	(.L_5 - .L_4)
	.align		4
.L_4:
        /*0010*/ 	.word	index@(triton_poi_fused__native_batch_norm_legit_no_training_relu_8)
        /*0014*/ 	.word	0x00000000


	//----- nvinfo : EIATTR_FRAME_SIZE
	.align		4
.L_5:
        /*0018*/ 	.byte	0x04, 0x11
        /*001a*/ 	.short	(.L_7 - .L_6)
	.align		4
.L_6:
        /*001c*/ 	.word	index@(triton_poi_fused__native_batch_norm_legit_no_training_relu_8)
        /*0020*/ 	.word	0x00000000


	//----- nvinfo : EIATTR_MIN_STACK_SIZE
	.align		4
.L_7:
        /*0024*/ 	.byte	0x04, 0x12
        /*0026*/ 	.short	(.L_9 - .L_8)
	.align		4
.L_8:
        /*0028*/ 	.word	index@(triton_poi_fused__native_batch_norm_legit_no_training_relu_8)
        /*002c*/ 	.word	0x00000000
.L_9:


//--------------------- .nv.info.triton_poi_fused__native_batch_norm_legit_no_training_relu_8 --------------------------
	.section	.nv.info.triton_poi_fused__native_batch_norm_legit_no_training_relu_8,"",@"SHT_CUDA_INFO"
	.sectionflags	@""
	.align	4


	//----- nvinfo : EIATTR_CUDA_API_VERSION
	.align		4
        /*0000*/ 	.byte	0x04, 0x37
        /*0002*/ 	.short	(.L_11 - .L_10)
.L_10:
        /*0004*/ 	.word	0x0000007c


	//----- nvinfo : EIATTR_KPARAM_INFO
	.align		4
.L_11:
        /*0008*/ 	.byte	0x04, 0x17
        /*000a*/ 	.short	(.L_13 - .L_12)
.L_12:
        /*000c*/ 	.word	0x00000000
        /*0010*/ 	.short	0x0006
        /*0012*/ 	.short	0x0030
        /*0014*/ 	.byte	0x00, 0xf0, 0x11, 0x00


	//----- nvinfo : EIATTR_KPARAM_INFO
	.align		4
.L_13:
        /*0018*/ 	.byte	0x04, 0x17
        /*001a*/ 	.short	(.L_15 - .L_14)
.L_14:
        /*001c*/ 	.word	0x00000000
        /*0020*/ 	.short	0x0005
        /*0022*/ 	.short	0x0028
        /*0024*/ 	.byte	0x00, 0xf4, 0x21, 0x00


	//----- nvinfo : EIATTR_KPARAM_INFO
	.align		4
.L_15:
        /*0028*/ 	.byte	0x04, 0x17
        /*002a*/ 	.short	(.L_17 - .L_16)
.L_16:
        /*002c*/ 	.word	0x00000000
        /*0030*/ 	.short	0x0004
        /*0032*/ 	.short	0x0020
        /*0034*/ 	.byte	0x00, 0xf4, 0x21, 0x00


	//----- nvinfo : EIATTR_KPARAM_INFO
	.align		4
.L_17:
        /*0038*/ 	.byte	0x04, 0x17
        /*003a*/ 	.short	(.L_19 - .L_18)
.L_18:
        /*003c*/ 	.word	0x00000000
        /*0040*/ 	.short	0x0003
        /*0042*/ 	.short	0x0018
        /*0044*/ 	.byte	0x00, 0xf4, 0x21, 0x00


	//----- nvinfo : EIATTR_KPARAM_INFO
	.align		4
.L_19:
        /*0048*/ 	.byte	0x04, 0x17
        /*004a*/ 	.short	(.L_21 - .L_20)
.L_20:
        /*004c*/ 	.word	0x00000000
        /*0050*/ 	.short	0x0002
        /*0052*/ 	.short	0x0010
        /*0054*/ 	.byte	0x00, 0xf4, 0x21, 0x00


	//----- nvinfo : EIATTR_KPARAM_INFO
	.align		4
.L_21:
        /*0058*/ 	.byte	0x04, 0x17
        /*005a*/ 	.short	(.L_23 - .L_22)
.L_22:
        /*005c*/ 	.word	0x00000000
        /*0060*/ 	.short	0x0001
        /*0062*/ 	.short	0x0008
        /*0064*/ 	.byte	0x00, 0xf4, 0x21, 0x00


	//----- nvinfo : EIATTR_KPARAM_INFO
	.align		4
.L_23:
        /*0068*/ 	.byte	0x04, 0x17
        /*006a*/ 	.short	(.L_25 - .L_24)
.L_24:
        /*006c*/ 	.word	0x00000000
        /*0070*/ 	.short	0x0000
        /*0072*/ 	.short	0x0000
        /*0074*/ 	.byte	0x00, 0xf4, 0x21, 0x00


	//----- nvinfo : EIATTR_SPARSE_MMA_MASK
	.align		4
.L_25:
        /*0078*/ 	.byte	0x03, 0x50
        /*007a*/ 	.short	0x0000


	//----- nvinfo : EIATTR_MAXREG_COUNT
	.align		4
        /*007c*/ 	.byte	0x03, 0x1b
        /*007e*/ 	.short	0x00ff


	//----- nvinfo : EIATTR_EXIT_INSTR_OFFSETS
	.align		4
        /*0080*/ 	.byte	0x04, 0x1c
        /*0082*/ 	.short	(.L_27 - .L_26)


	//   ....[0]....
.L_26:
        /*0084*/ 	.word	0x00000330


	//   ....[1]....
        /*0088*/ 	.word	0x00000350


	//----- nvinfo : EIATTR_REQNTID
	.align		4
.L_27:
        /*008c*/ 	.byte	0x04, 0x10
        /*008e*/ 	.short	(.L_29 - .L_28)
.L_28:
        /*0090*/ 	.word	0x00000080
        /*0094*/ 	.word	0x00000001
        /*0098*/ 	.word	0x00000001


	//----- nvinfo : EIATTR_CBANK_PARAM_SIZE
	.align		4
.L_29:
        /*009c*/ 	.byte	0x03, 0x19
        /*009e*/ 	.short	0x0034


	//----- nvinfo : EIATTR_PARAM_CBANK
	.align		4
        /*00a0*/ 	.byte	0x04, 0x0a
        /*00a2*/ 	.short	(.L_31 - .L_30)
	.align		4
.L_30:
        /*00a4*/ 	.word	index@(.nv.constant0.triton_poi_fused__native_batch_norm_legit_no_training_relu_8)
        /*00a8*/ 	.short	0x0210
        /*00aa*/ 	.short	0x0034


	//----- nvinfo : EIATTR_SW_WAR
	.align		4
.L_31:
        /*00ac*/ 	.byte	0x04, 0x36
        /*00ae*/ 	.short	(.L_33 - .L_32)
.L_32:
        /*00b0*/ 	.word	0x00000008
.L_33:


//--------------------- .nv.callgraph             --------------------------
	.section	.nv.callgraph,"",@"SHT_CUDA_CALLGRAPH"
	.align	4
	.sectionentsize	8
	.align		4
        /*0000*/ 	.word	0x00000000
	.align		4
        /*0004*/ 	.word	0xffffffff
	.align		4
        /*0008*/ 	.word	0x00000000
	.align		4
        /*000c*/ 	.word	0xfffffffe
	.align		4
        /*0010*/ 	.word	0x00000000
	.align		4
        /*0014*/ 	.word	0xfffffffd
	.align		4
        /*0018*/ 	.word	0x00000000
	.align		4
        /*001c*/ 	.word	0xfffffffc


//--------------------- .nv.constant4             --------------------------
	.section	.nv.constant4,"a",@progbits
	.align	8
	.align		8
.nv.constant4:
        /*0000*/ 	.dword	_$_str
	.align		8
        /*0008*/ 	.dword	_$_str_$_2


//--------------------- .text.triton_poi_fused__native_batch_norm_legit_no_training_relu_8 --------------------------
	.section	.text.triton_poi_fused__native_batch_norm_legit_no_training_relu_8,"ax",@progbits
	.align	128
        .global         triton_poi_fused__native_batch_norm_legit_no_training_relu_8
        .type           triton_poi_fused__native_batch_norm_legit_no_training_relu_8,@function
        .size           triton_poi_fused__native_batch_norm_legit_no_training_relu_8,(.L_x_1 - triton_poi_fused__native_batch_norm_legit_no_training_relu_8)
        .other          triton_poi_fused__native_batch_norm_legit_no_training_relu_8,@"STO_CUDA_ENTRY STV_DEFAULT"
triton_poi_fused__native_batch_norm_legit_no_training_relu_8:
.text.triton_poi_fused__native_batch_norm_legit_no_training_relu_8:
[----:B------:R-:W0:Y:S01]  /*0000*/  LDC R1, c[0x0][0x28] ;  /* 0x00000a00ff017b82 */ /* 0x000e220000000800 */
[----:B------:R-:W1:Y:S07]  /*0010*/  S2R R0, SR_TID.X ;  /* 0x0000000000007919 */ /* 0x000e6e0000002100 */
[----:B------:R-:W2:Y:S01]  /*0020*/  LDC.64 R8, c[0x0][0x220] ;  /* 0x00008800ff087b82 */ /* 0x000ea20000000a00 */
[----:B------:R-:W-:Y:S01]  /*0030*/  HFMA2.MMA R14, -RZ, RZ, 0, 0 ;  /* 0x00000000ff0e7435 */ /* 0x000fe200000001ff */
[----:B------:R-:W-:Y:S01]  /*0040*/  ULDC.64 UR4, c[0x0][0x208] ;  /* 0x0000820000047ab9 */ /* 0x000fe20000000a00 */
[----:B------:R-:W3:Y:S05]  /*0050*/  S2R R3, SR_CTAID.X ;  /* 0x0000000000037919 */ /* 0x000eea0000002500 */
[----:B------:R-:W4:Y:S08]  /*0060*/  LDC.64 R4, c[0x0][0x210] ;  /* 0x00008400ff047b82 */ /* 0x000f300000000a00 */
[----:B------:R-:W5:Y:S08]  /*0070*/  LDC.64 R6, c[0x0][0x218] ;  /* 0x00008600ff067b82 */ /* 0x000f700000000a00 */
[----:B------:R-:W4:Y:S01]  /*0080*/  LDC.64 R10, c[0x0][0x228] ;  /* 0x00008a00ff0a7b82 */ /* 0x000f220000000a00 */
[----:B-1----:R-:W-:-:S07]  /*0090*/  LOP3.LUT R0, R0, 0x7f, RZ, 0xc0, !PT ;  /* 0x0000007f00007812 */ /* 0x002fce00078ec0ff */
[----:B------:R-:W1:Y:S01]  /*00a0*/  LDC.64 R12, c[0x0][0x230] ;  /* 0x00008c00ff0c7b82 */ /* 0x000e620000000a00 */
[----:B---3--:R-:W-:Y:S01]  /*00b0*/  SHF.R.U32.HI R2, RZ, 0x18, R3 ;  /* 0x00000018ff027819 */ /* 0x008fe20000011603 */
[----:B------:R-:W-:-:S03]  /*00c0*/  IMAD R0, R3, 0x80, R0 ;  /* 0x0000008003007824 */ /* 0x000fc600078e0200 */
[----:B------:R-:W-:Y:S02]  /*00d0*/  SGXT.U32 R3, R2, 0x1 ;  /* 0x000000010203781a */ /* 0x000fe40000000000 */
[----:B------:R-:W-:Y:S02]  /*00e0*/  ISETP.GE.AND P0, PT, R0, 0x200, PT ;  /* 0x000002000000780c */ /* 0x000fe40003f06270 */
[----:B------:R-:W-:-:S04]  /*00f0*/  IADD3 R3, R0, R3, RZ ;  /* 0x0000000300037210 */ /* 0x000fc80007ffe0ff */
[--C-:B------:R-:W-:Y:S02]  /*0100*/  SHF.R.S32.HI R2, RZ, 0x1, R3.reuse ;  /* 0x00000001ff027819 */ /* 0x100fe40000011403 */
[----:B------:R-:W-:-:S04]  /*0110*/  SHF.R.S32.HI R3, RZ, 0x1f, R3 ;  /* 0x0000001fff037819 */ /* 0x000fc80000011403 */
[----:B------:R-:W-:-:S04]  /*0120*/  LEA.HI R3, R3, R2, RZ, 0x6 ;  /* 0x0000000203037211 */ /* 0x000fc800078f30ff */
[----:B------:R-:W-:-:S05]  /*0130*/  LOP3.LUT R3, R3, 0xffffffc0, RZ, 0xc0, !PT ;  /* 0xffffffc003037812 */ /* 0x000fca00078ec0ff */
[----:B------:R-:W-:-:S04]  /*0140*/  IMAD.IADD R15, R2, 0x1, -R3 ;  /* 0x00000001020f7824 */ /* 0x000fc800078e0a03 */
[----:B--2---:R-:W-:-:S05]  /*0150*/  IMAD.WIDE R8, R15, 0x4, R8 ;  /* 0x000000040f087825 */ /* 0x004fca00078e0208 */
[----:B------:R2:W3:Y:S01]  /*0160*/  @!P0 LDG.E.EL R14, desc[UR4][R8.64] ;  /* 0x00000004080e8981 */ /* 0x0004e2000c2e1900 */
[----:B------:R-:W-:Y:S01]  /*0170*/  CS2R R2, SRZ ;  /* 0x0000000000027805 */ /* 0x000fe2000001ff00 */
[----:B----4-:R-:W-:-:S04]  /*0180*/  IMAD.WIDE R4, R0, 0x4, R4 ;  /* 0x0000000400047825 */ /* 0x010fc800078e0204 */
[C---:B-----5:R-:W-:Y:S01]  /*0190*/  IMAD.WIDE R6, R15.reuse, 0x4, R6 ;  /* 0x000000040f067825 */ /* 0x060fe200078e0206 */
[----:B------:R4:W5:Y:S03]  /*01a0*/  @!P0 LDG.E R2, desc[UR4][R4.64] ;  /* 0x0000000404028981 */ /* 0x000966000c1e1900 */
[C---:B0-2---:R-:W-:Y:S01]  /*01b0*/  IMAD.WIDE R8, R15.reuse, 0x4, R10 ;  /* 0x000000040f087825 */ /* 0x045fe200078e020a */
[----:B------:R0:W5:Y:S03]  /*01c0*/  @!P0 LDG.E.EL R3, desc[UR4][R6.64] ;  /* 0x0000000406038981 */ /* 0x000166000c2e1900 */
[----:B-1----:R-:W-:Y:S01]  /*01d0*/  IMAD.WIDE R10, R15, 0x4, R12 ;  /* 0x000000040f0a7825 */ /* 0x002fe200078e020c */
[----:B------:R-:W-:Y:S01]  /*01e0*/  CS2R R12, SRZ ;  /* 0x00000000000c7805 */ /* 0x000fe2000001ff00 */
[----:B----4-:R-:W1:Y:S05]  /*01f0*/  LDC.64 R4, c[0x0][0x238] ;  /* 0x00008e00ff047b82 */ /* 0x010e6a0000000a00 */
[----:B------:R-:W2:Y:S04]  /*0200*/  @!P0 LDG.E.EL R12, desc[UR4][R8.64] ;  /* 0x00000004080c8981 */ /* 0x000ea8000c2e1900 */
[----:B------:R-:W2:Y:S01]  /*0210*/  @!P0 LDG.E.EL R13, desc[UR4][R10.64] ;  /* 0x000000040a0d8981 */ /* 0x000ea2000c2e1900 */
[----:B0-----:R-:W-:-:S02]  /*0220*/  IMAD.MOV.U32 R6, RZ, RZ, 0x3e800000 ;  /* 0x3e800000ff067424 */ /* 0x001fc400078e00ff */
[----:B---3--:R-:W-:-:S04]  /*0230*/  FADD R14, R14, 9.9999997473787516356e-06 ;  /* 0x3727c5ac0e0e7421 */ /* 0x008fc80000000000 */
[----:B------:R-:W0:Y:S01]  /*0240*/  MUFU.SQRT R15, R14 ;  /* 0x0000000e000f7308 */ /* 0x000e220000002000 */
[----:B-----5:R-:W-:Y:S01]  /*0250*/  FADD R2, -R3, R2 ;  /* 0x0000000203027221 */ /* 0x020fe20000000100 */
[C---:B0-----:R-:W-:Y:S02]  /*0260*/  FSETP.GT.AND P1, PT, R15.reuse, 8.50705917302346158658e+37, PT ;  /* 0x7e8000000f00780b */ /* 0x041fe40003f24000 */
[----:B------:R-:W-:Y:S02]  /*0270*/  FSETP.GEU.AND P2, PT, R15, 1.175494350822287508e-38, PT ;  /* 0x008000000f00780b */ /* 0x000fe40003f4e000 */
[----:B------:R-:W-:-:S09]  /*0280*/  FSEL R6, R6, 1, P1 ;  /* 0x3f80000006067808 */ /* 0x000fd20000800000 */
[----:B------:R-:W-:Y:S02]  /*0290*/  @P1 FMUL R15, R15, 0.25 ;  /* 0x3e8000000f0f1820 */ /* 0x000fe40000400000 */
[----:B------:R-:W-:Y:S02]  /*02a0*/  @!P2 FMUL R6, R6, 16777216 ;  /* 0x4b8000000606a820 */ /* 0x000fe40000400000 */
[----:B------:R-:W-:-:S06]  /*02b0*/  @!P2 FMUL R15, R15, 16777216 ;  /* 0x4b8000000f0fa820 */ /* 0x000fcc0000400000 */
[----:B------:R-:W0:Y:S02]  /*02c0*/  MUFU.RCP R15, R15 ;  /* 0x0000000f000f7308 */ /* 0x000e240000001000 */
[----:B0-----:R-:W-:-:S04]  /*02d0*/  FMUL R3, R15, R6 ;  /* 0x000000060f037220 */ /* 0x001fc80000400000 */
[----:B------:R-:W-:-:S04]  /*02e0*/  FMUL R2, R2, R3 ;  /* 0x0000000302027220 */ /* 0x000fc80000400000 */
[----:B--2---:R-:W-:Y:S01]  /*02f0*/  FFMA R12, R2, R12, R13 ;  /* 0x0000000c020c7223 */ /* 0x004fe2000000000d */
[----:B-1----:R-:W-:-:S04]  /*0300*/  IMAD.WIDE R2, R0, 0x4, R4 ;  /* 0x0000000400027825 */ /* 0x002fc800078e0204 */
[----:B------:R-:W-:-:S04]  /*0310*/  FSETP.GEU.AND P1, PT, R12, RZ, PT ;  /* 0x000000ff0c00720b */ /* 0x000fc80003f2e000 */
[----:B------:R-:W-:Y:S01]  /*0320*/  FSEL R5, R12, RZ, P1 ;  /* 0x000000ff0c057208 */ /* 0x000fe20000800000 */
[----:B------:R-:W-:Y:S08]  /*0330*/  @P0 EXIT ;  /* 0x000000000000094d */ /* 0x000ff00003800000 */
[----:B------:R-:W-:Y:S01]  /*0340*/  STG.E desc[UR4][R2.64], R5 ;  /* 0x0000000502007986 */ /* 0x000fe2000c101904 */
[----:B------:R-:W-:Y:S05]  /*0350*/  EXIT ;  /* 0x000000000000794d */ /* 0x000fea0003800000 */
.L_x_0:
[----:B------:R-:W-:-:S00]  /*0360*/  BRA `(.L_x_0) ;  /* 0xfffffffc00fc7947 */ /* 0x000fc0000383ffff */
[----:B------:R-:W-:-:S00]  /*0370*/  NOP ;  /* 0x0000000000007918 */ /* 0x000fc00000000000 */
        /* <DEDUP_REMOVED lines=8> */
.L_x_1:


//--------------------- .nv.global.init           --------------------------
	.section	.nv.global.init,"aw",@progbits
.nv.global.init:
	.type		_$_str,@object
	.size		_$_str,(_$_str_$_2 - _$_str)
_$_str:
        /*0000*/ 	.byte	0x5f, 0x5f, 0x43, 0x55, 0x44, 0x41, 0x5f, 0x46, 0x54, 0x5a, 0x00
	.type		_$_str_$_2,@object
	.size		_$_str_$_2,(.L_1 - _$_str_$_2)
_$_str_$_2:
        /*000b*/ 	.byte	0x5f, 0x5f, 0x43, 0x55, 0x44, 0x41, 0x5f, 0x50, 0x52, 0x45, 0x43, 0x5f, 0x53, 0x51, 0x52, 0x54
        /*001b*/ 	.byte	0x00
.L_1:


//--------------------- .nv.constant0.triton_poi_fused__native_batch_norm_legit_no_training_relu_8 --------------------------
	.section	.nv.constant0.triton_poi_fused__native_batch_norm_legit_no_training_relu_8,"a",@progbits
	.sectionflags	@""
	.align	4
.nv.constant0.triton_poi_fused__native_batch_norm_legit_no_training_relu_8:
	.zero		580
